//
// Generated by NVIDIA NVVM Compiler
//
// Compiler Build ID: CL-36424714
// Cuda compilation tools, release 13.0, V13.0.88
// Based on NVVM 20.0.0
//

.version 9.0
.target sm_100
.address_size 64

	// .globl	_Z9matrixMulPiS_S_i

.visible .entry _Z9matrixMulPiS_S_i(
	.param .u64 .ptr .align 1 _Z9matrixMulPiS_S_i_param_0,
	.param .u64 .ptr .align 1 _Z9matrixMulPiS_S_i_param_1,
	.param .u64 .ptr .align 1 _Z9matrixMulPiS_S_i_param_2,
	.param .u32 _Z9matrixMulPiS_S_i_param_3
)
{
	.reg .pred 	%p<10>;
	.reg .b32 	%r<107>;
	.reg .b64 	%rd<67>;

	ld.param.u64 	%rd14, [_Z9matrixMulPiS_S_i_param_0];
	ld.param.u64 	%rd15, [_Z9matrixMulPiS_S_i_param_1];
	ld.param.u32 	%r31, [_Z9matrixMulPiS_S_i_param_3];
	cvta.to.global.u64 	%rd1, %rd15;
	cvta.to.global.u64 	%rd2, %rd14;
	mov.u32 	%r32, %tid.x;
	mov.u32 	%r33, %ctaid.x;
	mov.u32 	%r34, %ntid.x;
	mad.lo.s32 	%r1, %r33, %r34, %r32;
	mov.u32 	%r35, %tid.y;
	mov.u32 	%r36, %ctaid.y;
	mov.u32 	%r37, %ntid.y;
	mad.lo.s32 	%r38, %r36, %r37, %r35;
	max.s32 	%r39, %r1, %r38;
	setp.ge.s32 	%p1, %r39, %r31;
	@%p1 bra 	$L__BB0_13;
	mul.lo.s32 	%r3, %r31, %r38;
	and.b32  	%r4, %r31, 7;
	setp.lt.u32 	%p2, %r31, 8;
	mov.b32 	%r101, 0;
	mov.u32 	%r106, %r101;
	@%p2 bra 	$L__BB0_4;
	and.b32  	%r101, %r31, 2147483640;
	neg.s32 	%r95, %r101;
	mul.wide.s32 	%rd16, %r31, 4;
	add.s64 	%rd3, %rd1, %rd16;
	shl.b32 	%r7, %r31, 3;
	mul.wide.s32 	%rd17, %r31, 8;
	add.s64 	%rd4, %rd1, %rd17;
	mul.wide.s32 	%rd18, %r31, 12;
	add.s64 	%rd5, %rd1, %rd18;
	mul.wide.s32 	%rd19, %r31, 16;
	add.s64 	%rd6, %rd1, %rd19;
	mul.wide.s32 	%rd20, %r31, 20;
	add.s64 	%rd7, %rd1, %rd20;
	mul.wide.s32 	%rd21, %r31, 24;
	add.s64 	%rd8, %rd1, %rd21;
	mul.wide.s32 	%rd22, %r31, 28;
	add.s64 	%rd9, %rd1, %rd22;
	mul.wide.u32 	%rd23, %r3, 4;
	add.s64 	%rd24, %rd23, %rd2;
	add.s64 	%rd66, %rd24, 16;
	mov.b32 	%r106, 0;
	mov.u32 	%r94, %r1;
$L__BB0_3:
	.pragma "nounroll";
	mul.wide.s32 	%rd25, %r94, 4;
	add.s64 	%rd26, %rd3, %rd25;
	add.s64 	%rd27, %rd4, %rd25;
	add.s64 	%rd28, %rd5, %rd25;
	add.s64 	%rd29, %rd6, %rd25;
	add.s64 	%rd30, %rd7, %rd25;
	add.s64 	%rd31, %rd8, %rd25;
	add.s64 	%rd32, %rd9, %rd25;
	add.s64 	%rd33, %rd1, %rd25;
	ld.global.u32 	%r43, [%rd66+-16];
	ld.global.u32 	%r44, [%rd33];
	mad.lo.s32 	%r45, %r44, %r43, %r106;
	ld.global.u32 	%r46, [%rd66+-12];
	ld.global.u32 	%r47, [%rd26];
	mad.lo.s32 	%r48, %r47, %r46, %r45;
	ld.global.u32 	%r49, [%rd66+-8];
	ld.global.u32 	%r50, [%rd27];
	mad.lo.s32 	%r51, %r50, %r49, %r48;
	ld.global.u32 	%r52, [%rd66+-4];
	ld.global.u32 	%r53, [%rd28];
	mad.lo.s32 	%r54, %r53, %r52, %r51;
	ld.global.u32 	%r55, [%rd66];
	ld.global.u32 	%r56, [%rd29];
	mad.lo.s32 	%r57, %r56, %r55, %r54;
	ld.global.u32 	%r58, [%rd66+4];
	ld.global.u32 	%r59, [%rd30];
	mad.lo.s32 	%r60, %r59, %r58, %r57;
	ld.global.u32 	%r61, [%rd66+8];
	ld.global.u32 	%r62, [%rd31];
	mad.lo.s32 	%r63, %r62, %r61, %r60;
	ld.global.u32 	%r64, [%rd66+12];
	ld.global.u32 	%r65, [%rd32];
	mad.lo.s32 	%r106, %r65, %r64, %r63;
	add.s32 	%r95, %r95, 8;
	add.s32 	%r94, %r94, %r7;
	add.s64 	%rd66, %rd66, 32;
	setp.ne.s32 	%p3, %r95, 0;
	@%p3 bra 	$L__BB0_3;
$L__BB0_4:
	setp.eq.s32 	%p4, %r4, 0;
	@%p4 bra 	$L__BB0_12;
	and.b32  	%r17, %r31, 3;
	setp.lt.u32 	%p5, %r4, 4;
	@%p5 bra 	$L__BB0_7;
	add.s32 	%r67, %r101, %r3;
	mul.wide.u32 	%rd34, %r67, 4;
	add.s64 	%rd35, %rd2, %rd34;
	ld.global.u32 	%r68, [%rd35];
	mad.lo.s32 	%r69, %r101, %r31, %r1;
	mul.wide.s32 	%rd36, %r69, 4;
	add.s64 	%rd37, %rd1, %rd36;
	ld.global.u32 	%r70, [%rd37];
	mad.lo.s32 	%r71, %r70, %r68, %r106;
	cvt.u64.u32 	%rd38, %r3;
	cvt.u64.u32 	%rd39, %r101;
	add.s64 	%rd40, %rd39, %rd38;
	shl.b64 	%rd41, %rd40, 2;
	add.s64 	%rd42, %rd2, %rd41;
	ld.global.u32 	%r72, [%rd42+4];
	mul.wide.s32 	%rd43, %r31, 4;
	add.s64 	%rd44, %rd37, %rd43;
	ld.global.u32 	%r73, [%rd44];
	mad.lo.s32 	%r74, %r73, %r72, %r71;
	ld.global.u32 	%r75, [%rd42+8];
	add.s64 	%rd45, %rd44, %rd43;
	ld.global.u32 	%r76, [%rd45];
	mad.lo.s32 	%r77, %r76, %r75, %r74;
	ld.global.u32 	%r78, [%rd42+12];
	add.s64 	%rd46, %rd45, %rd43;
	ld.global.u32 	%r79, [%rd46];
	mad.lo.s32 	%r106, %r79, %r78, %r77;
	add.s32 	%r101, %r101, 4;
$L__BB0_7:
	setp.eq.s32 	%p6, %r17, 0;
	@%p6 bra 	$L__BB0_12;
	setp.eq.s32 	%p7, %r17, 1;
	@%p7 bra 	$L__BB0_10;
	add.s32 	%r81, %r101, %r3;
	mul.wide.u32 	%rd47, %r81, 4;
	add.s64 	%rd48, %rd2, %rd47;
	ld.global.u32 	%r82, [%rd48];
	mad.lo.s32 	%r83, %r101, %r31, %r1;
	mul.wide.s32 	%rd49, %r83, 4;
	add.s64 	%rd50, %rd1, %rd49;
	ld.global.u32 	%r84, [%rd50];
	mad.lo.s32 	%r85, %r84, %r82, %r106;
	cvt.u64.u32 	%rd51, %r3;
	cvt.u64.u32 	%rd52, %r101;
	add.s64 	%rd53, %rd52, %rd51;
	shl.b64 	%rd54, %rd53, 2;
	add.s64 	%rd55, %rd2, %rd54;
	ld.global.u32 	%r86, [%rd55+4];
	mul.wide.s32 	%rd56, %r31, 4;
	add.s64 	%rd57, %rd50, %rd56;
	ld.global.u32 	%r87, [%rd57];
	mad.lo.s32 	%r106, %r87, %r86, %r85;
	add.s32 	%r101, %r101, 2;
$L__BB0_10:
	and.b32  	%r88, %r31, 1;
	setp.eq.b32 	%p8, %r88, 1;
	not.pred 	%p9, %p8;
	@%p9 bra 	$L__BB0_12;
	add.s32 	%r89, %r101, %r3;
	mul.wide.u32 	%rd58, %r89, 4;
	add.s64 	%rd59, %rd2, %rd58;
	ld.global.u32 	%r90, [%rd59];
	mad.lo.s32 	%r91, %r101, %r31, %r1;
	mul.wide.s32 	%rd60, %r91, 4;
	add.s64 	%rd61, %rd1, %rd60;
	ld.global.u32 	%r92, [%rd61];
	mad.lo.s32 	%r106, %r92, %r90, %r106;
$L__BB0_12:
	ld.param.u64 	%rd65, [_Z9matrixMulPiS_S_i_param_2];
	add.s32 	%r93, %r3, %r1;
	cvta.to.global.u64 	%rd62, %rd65;
	mul.wide.s32 	%rd63, %r93, 4;
	add.s64 	%rd64, %rd62, %rd63;
	st.global.u32 	[%rd64], %r106;
$L__BB0_13:
	ret;

}


// ===== COMPILED SASS (sm_100) =====

	.target	sm_100

	.elftype	@"ET_EXEC"


//--------------------- .note.nv.tkinfo           --------------------------
	.section	.note.nv.tkinfo,"",@"SHT_NOTE"
	.sectionflags	@"SHF_NOTE_NV_TKINFO"
	.tkinfo
        /*0018*/ 	.word	0x00000002
        /*0030*/ 	.string	""
        /*0030*/ 	.string	"ptxas"
        /*0030*/ 	.string	"Cuda compilation tools, release 13.0, V13.0.88"
        /*0030*/ 	.string	"Build cuda_13.0.r13.0/compiler.36424714_0"
        /*0030*/ 	.string	"-arch sm_100 -m 64 "



//--------------------- .note.nv.cuinfo           --------------------------
	.section	.note.nv.cuinfo,"",@"SHT_NOTE"
	.sectionflags	@"SHF_NOTE_NV_CUINFO"
        /*0018*/ 	.short	0x0002
        /*001a*/ 	.short	0x0064
        /*001c*/ 	.short	0x0082
	.zero		2


//--------------------- .nv.info                  --------------------------
	.section	.nv.info,"",@"SHT_CUDA_INFO"
	.align	4


	//----- nvinfo : EIATTR_REGCOUNT
	.align		4
        /*0000*/ 	.byte	0x04, 0x2f
        /*0002*/ 	.short	(.L_1 - .L_0)
	.align		4
.L_0:
        /*0004*/ 	.word	index@(_Z9matrixMulPiS_S_i)
        /*0008*/ 	.word	0x0000001e


	//----- nvinfo : EIATTR_FRAME_SIZE
	.align		4
.L_1:
        /*000c*/ 	.byte	0x04, 0x11
        /*000e*/ 	.short	(.L_3 - .L_2)
	.align		4
.L_2:
        /*0010*/ 	.word	index@(_Z9matrixMulPiS_S_i)
        /*0014*/ 	.word	0x00000000


	//----- nvinfo : EIATTR_MIN_STACK_SIZE
	.align		4
.L_3:
        /*0018*/ 	.byte	0x04, 0x12
        /*001a*/ 	.short	(.L_5 - .L_4)
	.align		4
.L_4:
        /*001c*/ 	.word	index@(_Z9matrixMulPiS_S_i)
        /*0020*/ 	.word	0x00000000
.L_5:


//--------------------- .nv.compat                --------------------------
	.section	.nv.compat,"",@"SHT_CUDA_COMPAT_INFO"
	.align	4
        /*0000*/ 	.byte	0x02, 0x09, 0x00, 0x00, 0x02, 0x02, 0x01, 0x00, 0x02, 0x05, 0x05, 0x00, 0x03, 0x07, 0x01, 0x01
        /*0010*/ 	.byte	0x02, 0x03, 0x00, 0x00, 0x02, 0x06, 0x01, 0x00, 0x04, 0x0b, 0x08, 0x00, 0x09, 0x00, 0x00, 0x00
        /*0020*/ 	.byte	0x00, 0x00, 0x00, 0x00


//--------------------- .nv.info._Z9matrixMulPiS_S_i --------------------------
	.section	.nv.info._Z9matrixMulPiS_S_i,"",@"SHT_CUDA_INFO"
	.sectionflags	@""
	.align	4


	//----- nvinfo : EIATTR_CUDA_API_VERSION
	.align		4
        /*0000*/ 	.byte	0x04, 0x37
        /*0002*/ 	.short	(.L_7 - .L_6)
.L_6:
        /*0004*/ 	.word	0x00000082


	//----- nvinfo : EIATTR_KPARAM_INFO
	.align		4
.L_7:
        /*0008*/ 	.byte	0x04, 0x17
        /*000a*/ 	.short	(.L_9 - .L_8)
.L_8:
        /*000c*/ 	.word	0x00000000
        /*0010*/ 	.short	0x0003
        /*0012*/ 	.short	0x0018
        /*0014*/ 	.byte	0x00, 0xf0, 0x11, 0x00


	//----- nvinfo : EIATTR_KPARAM_INFO
	.align		4
.L_9:
        /*0018*/ 	.byte	0x04, 0x17
        /*001a*/ 	.short	(.L_11 - .L_10)
.L_10:
        /*001c*/ 	.word	0x00000000
        /*0020*/ 	.short	0x0002
        /*0022*/ 	.short	0x0010
        /*0024*/ 	.byte	0x00, 0xf5, 0x21, 0x00


	//----- nvinfo : EIATTR_KPARAM_INFO
	.align		4
.L_11:
        /*0028*/ 	.byte	0x04, 0x17
        /*002a*/ 	.short	(.L_13 - .L_12)
.L_12:
        /*002c*/ 	.word	0x00000000
        /*0030*/ 	.short	0x0001
        /*0032*/ 	.short	0x0008
        /*0034*/ 	.byte	0x00, 0xf5, 0x21, 0x00


	//----- nvinfo : EIATTR_KPARAM_INFO
	.align		4
.L_13:
        /*0038*/ 	.byte	0x04, 0x17
        /*003a*/ 	.short	(.L_15 - .L_14)
.L_14:
        /*003c*/ 	.word	0x00000000
        /*0040*/ 	.short	0x0000
        /*0042*/ 	.short	0x0000
        /*0044*/ 	.byte	0x00, 0xf5, 0x21, 0x00


	//----- nvinfo : EIATTR_SPARSE_MMA_MASK
	.align		4
.L_15:
        /*0048*/ 	.byte	0x03, 0x50
        /*004a*/ 	.short	0x0000


	//----- nvinfo : EIATTR_MAXREG_COUNT
	.align		4
        /*004c*/ 	.byte	0x03, 0x1b
        /*004e*/ 	.short	0x00ff


	//----- nvinfo : EIATTR_MERCURY_ISA_VERSION
	.align		4
        /*0050*/ 	.byte	0x03, 0x5f
        /*0052*/ 	.short	0x0101


	//----- nvinfo : EIATTR_VRC_CTA_INIT_COUNT
	.align		4
        /*0054*/ 	.byte	0x02, 0x4a
	.zero		1
	.zero		1


	//----- nvinfo : EIATTR_EXIT_INSTR_OFFSETS
	.align		4
        /*0058*/ 	.byte	0x04, 0x1c
        /*005a*/ 	.short	(.L_17 - .L_16)


	//   ....[0]....
.L_16:
        /*005c*/ 	.word	0x000000c0


	//   ....[1]....
        /*0060*/ 	.word	0x00000a90


	//----- nvinfo : EIATTR_CBANK_PARAM_SIZE
	.align		4
.L_17:
        /*0064*/ 	.byte	0x03, 0x19
        /*0066*/ 	.short	0x001c


	//----- nvinfo : EIATTR_PARAM_CBANK
	.align		4
        /*0068*/ 	.byte	0x04, 0x0a
        /*006a*/ 	.short	(.L_19 - .L_18)
	.align		4
.L_18:
        /*006c*/ 	.word	index@(.nv.constant0._Z9matrixMulPiS_S_i)
        /*0070*/ 	.short	0x0380
        /*0072*/ 	.short	0x001c


	//----- nvinfo : EIATTR_SW_WAR
	.align		4
.L_19:
        /*0074*/ 	.byte	0x04, 0x36
        /*0076*/ 	.short	(.L_21 - .L_20)
.L_20:
        /*0078*/ 	.word	0x00000008
.L_21:


//--------------------- .nv.callgraph             --------------------------
	.section	.nv.callgraph,"",@"SHT_CUDA_CALLGRAPH"
	.align	4
	.sectionentsize	8
	.align		4
        /*0000*/ 	.word	0x00000000
	.align		4
        /*0004*/ 	.word	0xffffffff
	.align		4
        /*0008*/ 	.word	0x00000000
	.align		4
        /*000c*/ 	.word	0xfffffffe
	.align		4
        /*0010*/ 	.word	0x00000000
	.align		4
        /*0014*/ 	.word	0xfffffffd
	.align		4
        /*0018*/ 	.word	0x00000000
	.align		4
        /*001c*/ 	.word	0xfffffffc


//--------------------- .text._Z9matrixMulPiS_S_i --------------------------
	.section	.text._Z9matrixMulPiS_S_i,"ax",@progbits
	.align	128
        .global         _Z9matrixMulPiS_S_i
        .type           _Z9matrixMulPiS_S_i,@function
        .size           _Z9matrixMulPiS_S_i,(.L_x_5 - _Z9matrixMulPiS_S_i)
        .other          _Z9matrixMulPiS_S_i,@"STO_CUDA_ENTRY STV_DEFAULT"
_Z9matrixMulPiS_S_i:
.text._Z9matrixMulPiS_S_i:
[----:B------:R-:W-:Y:S01]  /*0000*/  LDC R1, c[0x0][0x37c] ;  /* 0x0000df00ff017b82 */ /* 0x000fe20000000800 */
[----:B------:R-:W0:Y:S07]  /*0010*/  S2R R0, SR_TID.X ;  /* 0x0000000000007919 */ /* 0x000e2e0000002100 */
[----:B------:R-:W0:Y:S01]  /*0020*/  LDC R3, c[0x0][0x360] ;  /* 0x0000d800ff037b82 */ /* 0x000e220000000800 */
[----:B------:R-:W1:Y:S01]  /*0030*/  LDCU UR20, c[0x0][0x398] ;  /* 0x00007300ff1477ac */ /* 0x000e620008000800 */
[----:B------:R-:W2:Y:S06]  /*0040*/  S2R R13, SR_TID.Y ;  /* 0x00000000000d7919 */ /* 0x000eac0000002200 */
[----:B------:R-:W0:Y:S08]  /*0050*/  S2UR UR4, SR_CTAID.X ;  /* 0x00000000000479c3 */ /* 0x000e300000002500 */
[----:B------:R-:W2:Y:S08]  /*0060*/  S2UR UR5, SR_CTAID.Y ;  /* 0x00000000000579c3 */ /* 0x000eb00000002600 */
[----:B------:R-:W2:Y:S01]  /*0070*/  LDC R2, c[0x0][0x364] ;  /* 0x0000d900ff027b82 */ /* 0x000ea20000000800 */
[----:B0-----:R-:W-:-:S02]  /*0080*/  IMAD R0, R3, UR4, R0 ;  /* 0x0000000403007c24 */ /* 0x001fc4000f8e0200 */
[----:B--2---:R-:W-:-:S05]  /*0090*/  IMAD R13, R2, UR5, R13 ;  /* 0x00000005020d7c24 */ /* 0x004fca000f8e020d */
[----:B------:R-:W-:-:S04]  /*00a0*/  VIMNMX R2, PT, PT, R0, R13, !PT ;  /* 0x0000000d00027248 */ /* 0x000fc80007fe0100 */
[----:B-1----:R-:W-:-:S13]  /*00b0*/  ISETP.GE.AND P0, PT, R2, UR20, PT ;  /* 0x0000001402007c0c */ /* 0x002fda000bf06270 */
[----:B------:R-:W-:Y:S05]  /*00c0*/  @P0 EXIT ;  /* 0x000000000000094d */ /* 0x000fea0003800000 */
[----:B------:R-:W-:Y:S01]  /*00d0*/  UISETP.GE.U32.AND UP0, UPT, UR20, 0x8, UPT ;  /* 0x000000081400788c */ /* 0x000fe2000bf06070 */
[----:B------:R-:W-:Y:S02]  /*00e0*/  HFMA2 R12, -RZ, RZ, 0, 0 ;  /* 0x00000000ff0c7431 */ /* 0x000fe400000001ff */
[----:B------:R-:W-:Y:S01]  /*00f0*/  IMAD R13, R13, UR20, RZ ;  /* 0x000000140d0d7c24 */ /* 0x000fe2000f8e02ff */
[----:B------:R-:W-:Y:S01]  /*0100*/  UMOV UR4, URZ ;  /* 0x000000ff00047c82 */ /* 0x000fe20008000000 */
[----:B------:R-:W0:Y:S04]  /*0110*/  LDCU.64 UR18, c[0x0][0x358] ;  /* 0x00006b00ff1277ac */ /* 0x000e280008000a00 */
[----:B------:R-:W-:Y:S05]  /*0120*/  BRA.U !UP0, `(.L_x_0) ;  /* 0x0000000508047547 */ /* 0x000fea000b800000 */
[----:B------:R-:W1:Y:S01]  /*0130*/  LDCU.128 UR24, c[0x0][0x380] ;  /* 0x00007000ff1877ac */ /* 0x000e620008000c00 */
[----:B------:R-:W-:Y:S02]  /*0140*/  MOV R12, RZ ;  /* 0x000000ff000c7202 */ /* 0x000fe40000000f00 */
[----:B------:R-:W-:Y:S01]  /*0150*/  MOV R14, R0 ;  /* 0x00000000000e7202 */ /* 0x000fe20000000f00 */
[----:B------:R-:W-:-:S04]  /*0160*/  ULOP3.LUT UR4, UR20, 0x7ffffff8, URZ, 0xc0, !UPT ;  /* 0x7ffffff814047892 */ /* 0x000fc8000f8ec0ff */
[----:B------:R-:W-:Y:S01]  /*0170*/  UIADD3 UR5, UPT, UPT, -UR4, URZ, URZ ;  /* 0x000000ff04057290 */ /* 0x000fe2000fffe1ff */
[----:B-1----:R-:W-:Y:S01]  /*0180*/  MOV R2, UR24 ;  /* 0x0000001800027c02 */ /* 0x002fe20008000f00 */
[----:B------:R-:W-:Y:S01]  /*0190*/  UIMAD.WIDE UR6, UR20, 0x8, UR26 ;  /* 0x00000008140678a5 */ /* 0x000fe2000f8e021a */
[----:B------:R-:W-:Y:S01]  /*01a0*/  MOV R3, UR25 ;  /* 0x0000001900037c02 */ /* 0x000fe20008000f00 */
[----:B------:R-:W-:Y:S02]  /*01b0*/  UIMAD.WIDE UR8, UR20, 0xc, UR26 ;  /* 0x0000000c140878a5 */ /* 0x000fe4000f8e021a */
[----:B------:R-:W-:Y:S01]  /*01c0*/  UIMAD.WIDE UR10, UR20, 0x10, UR26 ;  /* 0x00000010140a78a5 */ /* 0x000fe2000f8e021a */
[----:B------:R-:W-:Y:S01]  /*01d0*/  IMAD.WIDE.U32 R2, R13, 0x4, R2 ;  /* 0x000000040d027825 */ /* 0x000fe200078e0002 */
[----:B------:R-:W-:Y:S02]  /*01e0*/  UIMAD.WIDE UR12, UR20, 0x14, UR26 ;  /* 0x00000014140c78a5 */ /* 0x000fe4000f8e021a */
[----:B------:R-:W-:Y:S01]  /*01f0*/  UIMAD.WIDE UR14, UR20, 0x18, UR26 ;  /* 0x00000018140e78a5 */ /* 0x000fe2000f8e021a */
[----:B------:R-:W-:Y:S01]  /*0200*/  IADD3 R2, P0, PT, R2, 0x10, RZ ;  /* 0x0000001002027810 */ /* 0x000fe20007f1e0ff */
[----:B------:R-:W-:-:S03]  /*0210*/  UIMAD.WIDE UR16, UR20, 0x1c, UR26 ;  /* 0x0000001c141078a5 */ /* 0x000fc6000f8e021a */
[----:B------:R-:W-:-:S09]  /*0220*/  IADD3.X R3, PT, PT, RZ, R3, RZ, P0, !PT ;  /* 0x00000003ff037210 */ /* 0x000fd200007fe4ff */
.L_x_1:
[----:B------:R-:W-:Y:S01]  /*0230*/  UIMAD.WIDE UR22, UR20, 0x4, UR26 ;  /* 0x00000004141678a5 */ /* 0x000fe2000f8e021a */
[----:B------:R-:W-:Y:S02]  /*0240*/  IMAD.MOV.U32 R23, RZ, RZ, 0x4 ;  /* 0x00000004ff177424 */ /* 0x000fe400078e00ff */
[----:B------:R-:W-:Y:S01]  /*0250*/  HFMA2 R11, -RZ, RZ, 0, 2.384185791015625e-07 ;  /* 0x00000004ff0b7431 */ /* 0x000fe200000001ff */
[----:B------:R-:W-:Y:S01]  /*0260*/  MOV R25, 0x4 ;  /* 0x0000000400197802 */ /* 0x000fe20000000f00 */
[----:B0-----:R-:W2:Y:S01]  /*0270*/  LDG.E R21, desc[UR18][R2.64+-0x10] ;  /* 0xfffff01202157981 */ /* 0x001ea2000c1e1900 */
[C---:B------:R-:W-:Y:S01]  /*0280*/  IMAD.WIDE R22, R14.reuse, R23, UR26 ;  /* 0x0000001a0e167e25 */ /* 0x040fe2000f8e0217 */
[----:B------:R-:W-:Y:S02]  /*0290*/  MOV R8, UR22 ;  /* 0x0000001600087c02 */ /* 0x000fe40008000f00 */
[----:B------:R-:W-:Y:S01]  /*02a0*/  MOV R9, UR23 ;  /* 0x0000001700097c02 */ /* 0x000fe20008000f00 */
[----:B------:R-:W3:Y:S02]  /*02b0*/  LDG.E R19, desc[UR18][R2.64+-0xc] ;  /* 0xfffff41202137981 */ /* 0x000ee4000c1e1900 */
[----:B------:R-:W-:-:S02]  /*02c0*/  IMAD.WIDE R8, R14, 0x4, R8 ;  /* 0x000000040e087825 */ /* 0x000fc400078e0208 */
[----:B------:R-:W2:Y:S01]  /*02d0*/  LDG.E R22, desc[UR18][R22.64] ;  /* 0x0000001216167981 */ /* 0x000ea2000c1e1900 */
[----:B------:R-:W-:Y:S01]  /*02e0*/  MOV R5, 0x4 ;  /* 0x0000000400057802 */ /* 0x000fe20000000f00 */
[C---:B------:R-:W-:Y:S02]  /*02f0*/  IMAD.WIDE R24, R14.reuse, R25, UR6 ;  /* 0x000000060e187e25 */ /* 0x040fe4000f8e0219 */
[----:B------:R0:W3:Y:S02]  /*0300*/  LDG.E R20, desc[UR18][R8.64] ;  /* 0x0000001208147981 */ /* 0x0000e4000c1e1900 */
[----:B------:R-:W-:Y:S02]  /*0310*/  IMAD.WIDE R10, R14, R11, UR8 ;  /* 0x000000080e0a7e25 */ /* 0x000fe4000f8e020b */
[----:B------:R-:W4:Y:S04]  /*0320*/  LDG.E R18, desc[UR18][R24.64] ;  /* 0x0000001218127981 */ /* 0x000f28000c1e1900 */
[----:B------:R-:W4:Y:S01]  /*0330*/  LDG.E R17, desc[UR18][R2.64+-0x8] ;  /* 0xfffff81202117981 */ /* 0x000f22000c1e1900 */
[----:B0-----:R-:W-:-:S02]  /*0340*/  HFMA2 R9, -RZ, RZ, 0, 2.384185791015625e-07 ;  /* 0x00000004ff097431 */ /* 0x001fc400000001ff */
[----:B------:R-:W-:Y:S01]  /*0350*/  IMAD.MOV.U32 R7, RZ, RZ, 0x4 ;  /* 0x00000004ff077424 */ /* 0x000fe200078e00ff */
[----:B------:R0:W5:Y:S01]  /*0360*/  LDG.E R16, desc[UR18][R10.64] ;  /* 0x000000120a107981 */ /* 0x000162000c1e1900 */
[----:B------:R-:W-:-:S03]  /*0370*/  IMAD.WIDE R4, R14, R5, UR10 ;  /* 0x0000000a0e047e25 */ /* 0x000fc6000f8e0205 */
[----:B------:R-:W5:Y:S01]  /*0380*/  LDG.E R15, desc[UR18][R2.64+-0x4] ;  /* 0xfffffc12020f7981 */ /* 0x000f62000c1e1900 */
[C---:B------:R-:W-:Y:S01]  /*0390*/  IMAD.WIDE R6, R14.reuse, R7, UR12 ;  /* 0x0000000c0e067e25 */ /* 0x040fe2000f8e0207 */
[----:B------:R-:W-:Y:S02]  /*03a0*/  MOV R27, 0x4 ;  /* 0x00000004001b7802 */ /* 0x000fe40000000f00 */
[----:B------:R1:W5:Y:S01]  /*03b0*/  LDG.E R4, desc[UR18][R4.64] ;  /* 0x0000001204047981 */ /* 0x000362000c1e1900 */
[----:B------:R-:W-:-:S03]  /*03c0*/  IMAD.WIDE R8, R14, R9, UR14 ;  /* 0x0000000e0e087e25 */ /* 0x000fc6000f8e0209 */
[----:B------:R-:W5:Y:S01]  /*03d0*/  LDG.E R23, desc[UR18][R2.64] ;  /* 0x0000001202177981 */ /* 0x000f62000c1e1900 */
[----:B0-----:R-:W-:-:S03]  /*03e0*/  IMAD.WIDE R10, R14, R27, UR16 ;  /* 0x000000100e0a7e25 */ /* 0x001fc6000f8e021b */
[----:B------:R-:W5:Y:S04]  /*03f0*/  LDG.E R7, desc[UR18][R6.64] ;  /* 0x0000001206077981 */ /* 0x000f68000c1e1900 */
[----:B------:R-:W5:Y:S04]  /*0400*/  LDG.E R24, desc[UR18][R2.64+0x4] ;  /* 0x0000041202187981 */ /* 0x000f68000c1e1900 */
[----:B------:R-:W5:Y:S04]  /*0410*/  LDG.E R8, desc[UR18][R8.64] ;  /* 0x0000001208087981 */ /* 0x000f68000c1e1900 */
[----:B------:R-:W5:Y:S04]  /*0420*/  LDG.E R25, desc[UR18][R2.64+0x8] ;  /* 0x0000081202197981 */ /* 0x000f68000c1e1900 */
[----:B------:R-:W5:Y:S04]  /*0430*/  LDG.E R10, desc[UR18][R10.64] ;  /* 0x000000120a0a7981 */ /* 0x000f68000c1e1900 */
[----:B------:R0:W5:Y:S01]  /*0440*/  LDG.E R27, desc[UR18][R2.64+0xc] ;  /* 0x00000c12021b7981 */ /* 0x000162000c1e1900 */
[----:B------:R-:W-:-:S04]  /*0450*/  UIADD3 UR5, UPT, UPT, UR5, 0x8, URZ ;  /* 0x0000000805057890 */ /* 0x000fc8000fffe0ff */
[----:B------:R-:W-:Y:S01]  /*0460*/  UISETP.NE.AND UP0, UPT, UR5, URZ, UPT ;  /* 0x000000ff0500728c */ /* 0x000fe2000bf05270 */
[----:B-1----:R-:W-:Y:S02]  /*0470*/  MOV R5, UR20 ;  /* 0x0000001400057c02 */ /* 0x002fe40008000f00 */
[----:B0-----:R-:W-:Y:S02]  /*0480*/  IADD3 R2, P0, PT, R2, 0x20, RZ ;  /* 0x0000002002027810 */ /* 0x001fe40007f1e0ff */
[----:B------:R-:W-:Y:S02]  /*0490*/  LEA R14, R5, R14, 0x3 ;  /* 0x0000000e050e7211 */ /* 0x000fe400078e18ff */
[----:B------:R-:W-:Y:S01]  /*04a0*/  IADD3.X R3, PT, PT, RZ, R3, RZ, P0, !PT ;  /* 0x00000003ff037210 */ /* 0x000fe200007fe4ff */
[----:B--2---:R-:W-:-:S04]  /*04b0*/  IMAD R21, R21, R22, R12 ;  /* 0x0000001615157224 */ /* 0x004fc800078e020c */
[----:B---3--:R-:W-:-:S04]  /*04c0*/  IMAD R19, R19, R20, R21 ;  /* 0x0000001413137224 */ /* 0x008fc800078e0215 */
[----:B----4-:R-:W-:-:S04]  /*04d0*/  IMAD R17, R17, R18, R19 ;  /* 0x0000001211117224 */ /* 0x010fc800078e0213 */
[----:B-----5:R-:W-:-:S04]  /*04e0*/  IMAD R15, R15, R16, R17 ;  /* 0x000000100f0f7224 */ /* 0x020fc800078e0211 */
[----:B------:R-:W-:-:S04]  /*04f0*/  IMAD R4, R23, R4, R15 ;  /* 0x0000000417047224 */ /* 0x000fc800078e020f */
[----:B------:R-:W-:-:S04]  /*0500*/  IMAD R4, R24, R7, R4 ;  /* 0x0000000718047224 */ /* 0x000fc800078e0204 */
[----:B------:R-:W-:-:S04]  /*0510*/  IMAD R4, R25, R8, R4 ;  /* 0x0000000819047224 */ /* 0x000fc800078e0204 */
[----:B------:R-:W-:Y:S01]  /*0520*/  IMAD R12, R27, R10, R4 ;  /* 0x0000000a1b0c7224 */ /* 0x000fe200078e0204 */
[----:B------:R-:W-:Y:S06]  /*0530*/  BRA.U UP0, `(.L_x_1) ;  /* 0xfffffffd003c7547 */ /* 0x000fec000b83ffff */
.L_x_0:
[----:B------:R-:W-:-:S04]  /*0540*/  ULOP3.LUT UR6, UR20, 0x7, URZ, 0xc0, !UPT ;  /* 0x0000000714067892 */ /* 0x000fc8000f8ec0ff */
[----:B------:R-:W-:-:S09]  /*0550*/  UISETP.NE.AND UP0, UPT, UR6, URZ, UPT ;  /* 0x000000ff0600728c */ /* 0x000fd2000bf05270 */
[----:B------:R-:W-:Y:S05]  /*0560*/  BRA.U !UP0, `(.L_x_2) ;  /* 0x0000000508387547 */ /* 0x000fea000b800000 */
[----:B------:R-:W-:Y:S02]  /*0570*/  UISETP.GE.U32.AND UP0, UPT, UR6, 0x4, UPT ;  /* 0x000000040600788c */ /* 0x000fe4000bf06070 */
[----:B------:R-:W-:-:S04]  /*0580*/  ULOP3.LUT UR5, UR20, 0x3, URZ, 0xc0, !UPT ;  /* 0x0000000314057892 */ /* 0x000fc8000f8ec0ff */
[----:B------:R-:W-:-:S03]  /*0590*/  UISETP.NE.AND UP1, UPT, UR5, URZ, UPT ;  /* 0x000000ff0500728c */ /* 0x000fc6000bf25270 */
[----:B------:R-:W-:Y:S08]  /*05a0*/  BRA.U !UP0, `(.L_x_3) ;  /* 0x00000001087c7547 */ /* 0x000ff0000b800000 */
[----:B------:R-:W1:Y:S01]  /*05b0*/  LDC.64 R6, c[0x0][0x388] ;  /* 0x0000e200ff067b82 */ /* 0x000e620000000a00 */
[----:B------:R-:W2:Y:S01]  /*05c0*/  LDCU.64 UR6, c[0x0][0x380] ;  /* 0x00007000ff0677ac */ /* 0x000ea20008000a00 */
[----:B------:R-:W-:Y:S01]  /*05d0*/  IMAD.U32 R9, RZ, RZ, UR4 ;  /* 0x00000004ff097e24 */ /* 0x000fe2000f8e00ff */
[C---:B------:R-:W-:Y:S02]  /*05e0*/  IADD3 R3, PT, PT, R13.reuse, UR4, RZ ;  /* 0x000000040d037c10 */ /* 0x040fe4000fffe0ff */
[----:B------:R-:W-:Y:S01]  /*05f0*/  IADD3 R10, P0, PT, R13, UR4, RZ ;  /* 0x000000040d0a7c10 */ /* 0x000fe2000ff1e0ff */
[----:B------:R-:W-:Y:S01]  /*0600*/  IMAD R9, R9, UR20, R0 ;  /* 0x0000001409097c24 */ /* 0x000fe2000f8e0200 */
[----:B------:R-:W-:Y:S01]  /*0610*/  MOV R11, UR20 ;  /* 0x00000014000b7c02 */ /* 0x000fe20008000f00 */
[----:B------:R-:W3:Y:S01]  /*0620*/  LDC.64 R4, c[0x0][0x380] ;  /* 0x0000e000ff047b82 */ /* 0x000ee20000000a00 */
[----:B------:R-:W-:Y:S01]  /*0630*/  MOV R15, UR20 ;  /* 0x00000014000f7c02 */ /* 0x000fe20008000f00 */
[----:B-1----:R-:W-:Y:S01]  /*0640*/  IMAD.WIDE R6, R9, 0x4, R6 ;  /* 0x0000000409067825 */ /* 0x002fe200078e0206 */
[----:B------:R-:W-:-:S05]  /*0650*/  MOV R9, UR20 ;  /* 0x0000001400097c02 */ /* 0x000fca0008000f00 */
[----:B------:R-:W-:Y:S02]  /*0660*/  IMAD.WIDE R8, R9, 0x4, R6 ;  /* 0x0000000409087825 */ /* 0x000fe400078e0206 */
[----:B0-----:R-:W4:Y:S02]  /*0670*/  LDG.E R6, desc[UR18][R6.64] ;  /* 0x0000001206067981 */ /* 0x001f24000c1e1900 */
[----:B---3--:R-:W-:Y:S01]  /*0680*/  IMAD.WIDE.U32 R4, R3, 0x4, R4 ;  /* 0x0000000403047825 */ /* 0x008fe200078e0004 */
[----:B------:R-:W-:Y:S01]  /*0690*/  IADD3.X R3, PT, PT, RZ, RZ, RZ, P0, !PT ;  /* 0x000000ffff037210 */ /* 0x000fe200007fe4ff */
[----:B------:R-:W3:Y:S01]  /*06a0*/  LDG.E R17, desc[UR18][R8.64] ;  /* 0x0000001208117981 */ /* 0x000ee2000c1e1900 */
[----:B--2---:R-:W-:-:S03]  /*06b0*/  LEA R2, P0, R10, UR6, 0x2 ;  /* 0x000000060a027c11 */ /* 0x004fc6000f8010ff */
[----:B------:R-:W4:Y:S01]  /*06c0*/  LDG.E R5, desc[UR18][R4.64] ;  /* 0x0000001204057981 */ /* 0x000f22000c1e1900 */
[----:B------:R-:W-:Y:S01]  /*06d0*/  LEA.HI.X R3, R10, UR7, R3, 0x2, P0 ;  /* 0x000000070a037c11 */ /* 0x000fe200080f1403 */
[----:B------:R-:W-:-:S04]  /*06e0*/  IMAD.WIDE R10, R11, 0x4, R8 ;  /* 0x000000040b0a7825 */ /* 0x000fc800078e0208 */
[----:B------:R-:W3:Y:S01]  /*06f0*/  LDG.E R16, desc[UR18][R2.64+0x4] ;  /* 0x0000041202107981 */ /* 0x000ee2000c1e1900 */
[----:B------:R-:W-:-:S03]  /*0700*/  IMAD.WIDE R14, R15, 0x4, R10 ;  /* 0x000000040f0e7825 */ /* 0x000fc600078e020a */
[----:B------:R-:W2:Y:S04]  /*0710*/  LDG.E R19, desc[UR18][R10.64] ;  /* 0x000000120a137981 */ /* 0x000ea8000c1e1900 */
[----:B------:R-:W2:Y:S04]  /*0720*/  LDG.E R18, desc[UR18][R2.64+0x8] ;  /* 0x0000081202127981 */ /* 0x000ea8000c1e1900 */
[----:B------:R-:W5:Y:S04]  /*0730*/  LDG.E R20, desc[UR18][R2.64+0xc] ;  /* 0x00000c1202147981 */ /* 0x000f68000c1e1900 */
[----:B------:R-:W5:Y:S01]  /*0740*/  LDG.E R14, desc[UR18][R14.64] ;  /* 0x000000120e0e7981 */ /* 0x000f62000c1e1900 */
[----:B------:R-:W-:Y:S01]  /*0750*/  UIADD3 UR4, UPT, UPT, UR4, 0x4, URZ ;  /* 0x0000000404047890 */ /* 0x000fe2000fffe0ff */
[----:B----4-:R-:W-:-:S04]  /*0760*/  IMAD R5, R5, R6, R12 ;  /* 0x0000000605057224 */ /* 0x010fc800078e020c */
[----:B---3--:R-:W-:-:S04]  /*0770*/  IMAD R5, R16, R17, R5 ;  /* 0x0000001110057224 */ /* 0x008fc800078e0205 */
[----:B--2---:R-:W-:-:S04]  /*0780*/  IMAD R5, R18, R19, R5 ;  /* 0x0000001312057224 */ /* 0x004fc800078e0205 */
[----:B-----5:R-:W-:-:S07]  /*0790*/  IMAD R12, R20, R14, R5 ;  /* 0x0000000e140c7224 */ /* 0x020fce00078e0205 */
.L_x_3:
[----:B------:R-:W-:Y:S05]  /*07a0*/  BRA.U !UP1, `(.L_x_2) ;  /* 0x0000000109a87547 */ /* 0x000fea000b800000 */
[----:B------:R-:W-:Y:S01]  /*07b0*/  UISETP.NE.AND UP0, UPT, UR5, 0x1, UPT ;  /* 0x000000010500788c */ /* 0x000fe2000bf05270 */
[----:B------:R-:W-:Y:S01]  /*07c0*/  MOV R7, UR4 ;  /* 0x0000000400077c02 */ /* 0x000fe20008000f00 */
[----:B------:R-:W-:Y:S02]  /*07d0*/  ULOP3.LUT UR5, UR20, 0x1, URZ, 0xc0, !UPT ;  /* 0x0000000114057892 */ /* 0x000fe4000f8ec0ff */
[----:B------:R-:W-:Y:S02]  /*07e0*/  MOV R15, UR20 ;  /* 0x00000014000f7c02 */ /* 0x000fe40008000f00 */
[----:B------:R-:W-:Y:S01]  /*07f0*/  UISETP.NE.U32.AND UP1, UPT, UR5, 0x1, UPT ;  /* 0x000000010500788c */ /* 0x000fe2000bf25070 */
[----:B------:R-:W-:-:S04]  /*0800*/  PLOP3.LUT P1, PT, PT, PT, UP0, 0x80, 0x8 ;  /* 0x000000000008781c */ /* 0x000fc80003f2f008 */
[----:B------:R-:W1:Y:S01]  /*0810*/  @UP0 LDCU.128 UR8, c[0x0][0x380] ;  /* 0x00007000ff0807ac */ /* 0x000e620008000c00 */
[----:B------:R-:W-:Y:S01]  /*0820*/  PLOP3.LUT P0, PT, PT, PT, UP1, 0x80, 0x8 ;  /* 0x000000000008781c */ /* 0x000fe20003f0f018 */
[----:B------:R-:W2:Y:S04]  /*0830*/  @UP0 LDCU.64 UR6, c[0x0][0x380] ;  /* 0x00007000ff0607ac */ /* 0x000ea80008000a00 */
[----:B------:R-:W3:Y:S03]  /*0840*/  @!UP1 LDCU.128 UR12, c[0x0][0x380] ;  /* 0x00007000ff0c97ac */ /* 0x000ee60008000c00 */
[C---:B------:R-:W-:Y:S02]  /*0850*/  @P1 IADD3 R3, PT, PT, R13.reuse, UR4, RZ ;  /* 0x000000040d031c10 */ /* 0x040fe4000fffe0ff */
[----:B------:R-:W-:Y:S01]  /*0860*/  @P1 IADD3 R6, P2, PT, R13, UR4, RZ ;  /* 0x000000040d061c10 */ /* 0x000fe2000ff5e0ff */
[----:B------:R-:W-:Y:S01]  /*0870*/  @UP0 UIADD3 UR4, UPT, UPT, UR4, 0x2, URZ ;  /* 0x0000000204040890 */ /* 0x000fe2000fffe0ff */
[----:B-1----:R-:W-:Y:S01]  /*0880*/  MOV R11, UR9 ;  /* 0x00000009000b7c02 */ /* 0x002fe20008000f00 */
[----:B------:R-:W-:Y:S01]  /*0890*/  IMAD.U32 R10, RZ, RZ, UR8 ;  /* 0x00000008ff0a7e24 */ /* 0x000fe2000f8e00ff */
[----:B------:R-:W-:-:S02]  /*08a0*/  MOV R4, UR10 ;  /* 0x0000000a00047c02 */ /* 0x000fc40008000f00 */
[----:B------:R-:W-:Y:S01]  /*08b0*/  MOV R5, UR11 ;  /* 0x0000000b00057c02 */ /* 0x000fe20008000f00 */
[----:B------:R-:W-:-:S04]  /*08c0*/  @P1 IMAD.WIDE.U32 R10, R3, 0x4, R10 ;  /* 0x00000004030a1825 */ /* 0x000fc800078e000a */
[----:B------:R-:W-:Y:S01]  /*08d0*/  @P1 IMAD R3, R7, UR20, R0 ;  /* 0x0000001407031c24 */ /* 0x000fe2000f8e0200 */
[----:B------:R-:W-:Y:S01]  /*08e0*/  @P1 IADD3.X R7, PT, PT, RZ, RZ, RZ, P2, !PT ;  /* 0x000000ffff071210 */ /* 0x000fe200017fe4ff */
[----:B------:R-:W-:Y:S01]  /*08f0*/  IMAD.U32 R19, RZ, RZ, UR4 ;  /* 0x00000004ff137e24 */ /* 0x000fe2000f8e00ff */
[C---:B--2---:R-:W-:Y:S01]  /*0900*/  @P1 LEA R2, P2, R6.reuse, UR6, 0x2 ;  /* 0x0000000606021c11 */ /* 0x044fe2000f8410ff */
[----:B------:R-:W-:Y:S01]  /*0910*/  @P1 IMAD.WIDE R4, R3, 0x4, R4 ;  /* 0x0000000403041825 */ /* 0x000fe200078e0204 */
[----:B------:R-:W-:Y:S01]  /*0920*/  @!P0 IADD3 R17, PT, PT, R13, UR4, RZ ;  /* 0x000000040d118c10 */ /* 0x000fe2000fffe0ff */
[----:B0-----:R-:W2:Y:S01]  /*0930*/  @P1 LDG.E R11, desc[UR18][R10.64] ;  /* 0x000000120a0b1981 */ /* 0x001ea2000c1e1900 */
[----:B------:R-:W-:Y:S01]  /*0940*/  @P1 LEA.HI.X R3, R6, UR7, R7, 0x2, P2 ;  /* 0x0000000706031c11 */ /* 0x000fe200090f1407 */
[----:B------:R-:W-:Y:S01]  /*0950*/  @!P0 IMAD R19, R19, UR20, R0 ;  /* 0x0000001413138c24 */ /* 0x000fe2000f8e0200 */
[----:B---3--:R-:W-:Y:S01]  /*0960*/  MOV R6, UR12 ;  /* 0x0000000c00067c02 */ /* 0x008fe20008000f00 */
[----:B------:R-:W-:Y:S01]  /*0970*/  @P1 IMAD.WIDE R14, R15, 0x4, R4 ;  /* 0x000000040f0e1825 */ /* 0x000fe200078e0204 */
[----:B------:R-:W-:Y:S01]  /*0980*/  MOV R7, UR13 ;  /* 0x0000000d00077c02 */ /* 0x000fe20008000f00 */
[----:B------:R-:W2:Y:S01]  /*0990*/  @P1 LDG.E R4, desc[UR18][R4.64] ;  /* 0x0000001204041981 */ /* 0x000ea2000c1e1900 */
[----:B------:R-:W-:-:S02]  /*09a0*/  MOV R8, UR14 ;  /* 0x0000000e00087c02 */ /* 0x000fc40008000f00 */
[----:B------:R-:W-:Y:S01]  /*09b0*/  MOV R9, UR15 ;  /* 0x0000000f00097c02 */ /* 0x000fe20008000f00 */
[----:B------:R-:W-:Y:S01]  /*09c0*/  @!P0 IMAD.WIDE.U32 R6, R17, 0x4, R6 ;  /* 0x0000000411068825 */ /* 0x000fe200078e0006 */
[----:B------:R-:W3:Y:S03]  /*09d0*/  @P1 LDG.E R14, desc[UR18][R14.64] ;  /* 0x000000120e0e1981 */ /* 0x000ee6000c1e1900 */
[----:B------:R-:W-:Y:S01]  /*09e0*/  @!P0 IMAD.WIDE R8, R19, 0x4, R8 ;  /* 0x0000000413088825 */ /* 0x000fe200078e0208 */
[----:B------:R-:W3:Y:S04]  /*09f0*/  @P1 LDG.E R2, desc[UR18][R2.64+0x4] ;  /* 0x0000041202021981 */ /* 0x000ee8000c1e1900 */
[----:B------:R-:W4:Y:S04]  /*0a00*/  @!P0 LDG.E R7, desc[UR18][R6.64] ;  /* 0x0000001206078981 */ /* 0x000f28000c1e1900 */
[----:B------:R-:W4:Y:S01]  /*0a10*/  @!P0 LDG.E R8, desc[UR18][R8.64] ;  /* 0x0000001208088981 */ /* 0x000f22000c1e1900 */
[----:B--2---:R-:W-:-:S04]  /*0a20*/  @P1 IMAD R11, R11, R4, R12 ;  /* 0x000000040b0b1224 */ /* 0x004fc800078e020c */
[----:B---3--:R-:W-:-:S04]  /*0a30*/  @P1 IMAD R12, R2, R14, R11 ;  /* 0x0000000e020c1224 */ /* 0x008fc800078e020b */
[----:B----4-:R-:W-:-:S07]  /*0a40*/  @!P0 IMAD R12, R7, R8, R12 ;  /* 0x00000008070c8224 */ /* 0x010fce00078e020c */
.L_x_2:
[----:B------:R-:W1:Y:S01]  /*0a50*/  LDC.64 R2, c[0x0][0x390] ;  /* 0x0000e400ff027b82 */ /* 0x000e620000000a00 */
[----:B------:R-:W-:-:S05]  /*0a60*/  IADD3 R13, PT, PT, R0, R13, RZ ;  /* 0x0000000d000d7210 */ /* 0x000fca0007ffe0ff */
[----:B-1----:R-:W-:-:S05]  /*0a70*/  IMAD.WIDE R2, R13, 0x4, R2 ;  /* 0x000000040d027825 */ /* 0x002fca00078e0202 */
[----:B0-----:R-:W-:Y:S01]  /*0a80*/  STG.E desc[UR18][R2.64], R12 ;  /* 0x0000000c02007986 */ /* 0x001fe2000c101912 */
[----:B------:R-:W-:Y:S05]  /*0a90*/  EXIT ;  /* 0x000000000000794d */ /* 0x000fea0003800000 */
.L_x_4:
[----:B------:R-:W-:-:S00]  /*0aa0*/  BRA `(.L_x_4) ;  /* 0xfffffffc00fc7947 */ /* 0x000fc0000383ffff */
[----:B------:R-:W-:-:S00]  /*0ab0*/  NOP ;  /* 0x0000000000007918 */ /* 0x000fc00000000000 */
        /* <DEDUP_REMOVED lines=12> */
.L_x_5:


//--------------------- .nv.shared.reserved.0     --------------------------
	.section	.nv.shared.reserved.0,"aw",@nobits
	.weak		__nv_reservedSMEM_offset_0_alias
	.size		__nv_reservedSMEM_offset_0_alias, 0, 64
	.other		__nv_reservedSMEM_offset_0_alias,@"STO_CUDA_RESERVED_SHARED STV_DEFAULT"
__nv_reservedSMEM_offset_0_alias:
	.zero		0
	.zero		64


//--------------------- .nv.constant0._Z9matrixMulPiS_S_i --------------------------
	.section	.nv.constant0._Z9matrixMulPiS_S_i,"a",@progbits
	.sectionflags	@""
	.align	4
.nv.constant0._Z9matrixMulPiS_S_i:
	.zero		924


//--------------------- SYMBOLS --------------------------

	.type		.nv.reservedSmem.offset0,@object
	.size		.nv.reservedSmem.offset0,0x4
